	.headerflags	@"EF_CUDA_TEXMODE_UNIFIED EF_CUDA_64BIT_ADDRESS EF_CUDA_ACCELERATORS EF_CUDA_SM90 EF_CUDA_VIRTUAL_SM(EF_CUDA_SM90)"
	.elftype	@"ET_EXEC"


//--------------------- .nv.info                  --------------------------
	.section	.nv.info,"",@"SHT_CUDA_INFO"
	.align	4


	//----- nvinfo : EIATTR_REGCOUNT
	.align		4
        /*0000*/ 	.byte	0x04, 0x2f
        /*0002*/ 	.short	(.L_1 - .L_0)
	.align		4
.L_0:
        /*0004*/ 	.word	index@(triton_poi_fused__to_copy_add_arange_clamp_mul_sub_7)
        /*0008*/ 	.word	0x0000000a


	//----- nvinfo : EIATTR_MIN_STACK_SIZE
	.align		4
.L_1:
        /*000c*/ 	.byte	0x04, 0x12
        /*000e*/ 	.short	(.L_3 - .L_2)
	.align		4
.L_2:
        /*0010*/ 	.word	index@(triton_poi_fused__to_copy_add_arange_clamp_mul_sub_7)
        /*0014*/ 	.word	0x00000000


	//----- nvinfo : EIATTR_FRAME_SIZE
	.align		4
.L_3:
        /*0018*/ 	.byte	0x04, 0x11
        /*001a*/ 	.short	(.L_5 - .L_4)
	.align		4
.L_4:
        /*001c*/ 	.word	index@(triton_poi_fused__to_copy_add_arange_clamp_mul_sub_7)
        /*0020*/ 	.word	0x00000000


	//----- nvinfo : EIATTR_MIN_STACK_SIZE
	.align		4
.L_5:
        /*0024*/ 	.byte	0x04, 0x12
        /*0026*/ 	.short	(.L_7 - .L_6)
	.align		4
.L_6:
        /*0028*/ 	.word	index@(triton_poi_fused__to_copy_add_arange_clamp_mul_sub_7)
        /*002c*/ 	.word	0x00000000
.L_7:


//--------------------- .nv.info.triton_poi_fused__to_copy_add_arange_clamp_mul_sub_7 --------------------------
	.section	.nv.info.triton_poi_fused__to_copy_add_arange_clamp_mul_sub_7,"",@"SHT_CUDA_INFO"
	.sectionflags	@""
	.align	4


	//----- nvinfo : EIATTR_CUDA_API_VERSION
	.align		4
        /*0000*/ 	.byte	0x04, 0x37
        /*0002*/ 	.short	(.L_9 - .L_8)
.L_8:
        /*0004*/ 	.word	0x0000007c


	//----- nvinfo : EIATTR_KPARAM_INFO
	.align		4
.L_9:
        /*0008*/ 	.byte	0x04, 0x17
        /*000a*/ 	.short	(.L_11 - .L_10)
.L_10:
        /*000c*/ 	.word	0x00000000
        /*0010*/ 	.short	0x0001
        /*0012*/ 	.short	0x0008
        /*0014*/ 	.byte	0x00, 0xf0, 0x11, 0x00


	//----- nvinfo : EIATTR_KPARAM_INFO
	.align		4
.L_11:
        /*0018*/ 	.byte	0x04, 0x17
        /*001a*/ 	.short	(.L_13 - .L_12)
.L_12:
        /*001c*/ 	.word	0x00000000
        /*0020*/ 	.short	0x0000
        /*0022*/ 	.short	0x0000
        /*0024*/ 	.byte	0x00, 0xf4, 0x21, 0x00


	//----- nvinfo : EIATTR_SPARSE_MMA_MASK
	.align		4
.L_13:
        /*0028*/ 	.byte	0x03, 0x50
        /*002a*/ 	.short	0x0000


	//----- nvinfo : EIATTR_MAXREG_COUNT
	.align		4
        /*002c*/ 	.byte	0x03, 0x1b
        /*002e*/ 	.short	0x00ff


	//----- nvinfo : EIATTR_EXIT_INSTR_OFFSETS
	.align		4
        /*0030*/ 	.byte	0x04, 0x1c
        /*0032*/ 	.short	(.L_15 - .L_14)


	//   ....[0]....
.L_14:
        /*0034*/ 	.word	0x00000110


	//   ....[1]....
        /*0038*/ 	.word	0x00000140


	//----- nvinfo : EIATTR_REQNTID
	.align		4
.L_15:
        /*003c*/ 	.byte	0x04, 0x10
        /*003e*/ 	.short	(.L_17 - .L_16)
.L_16:
        /*0040*/ 	.word	0x00000020
        /*0044*/ 	.word	0x00000001
        /*0048*/ 	.word	0x00000001


	//----- nvinfo : EIATTR_CBANK_PARAM_SIZE
	.align		4
.L_17:
        /*004c*/ 	.byte	0x03, 0x19
        /*004e*/ 	.short	0x000c


	//----- nvinfo : EIATTR_PARAM_CBANK
	.align		4
        /*0050*/ 	.byte	0x04, 0x0a
        /*0052*/ 	.short	(.L_19 - .L_18)
	.align		4
.L_18:
        /*0054*/ 	.word	index@(.nv.constant0.triton_poi_fused__to_copy_add_arange_clamp_mul_sub_7)
        /*0058*/ 	.short	0x0210
        /*005a*/ 	.short	0x000c


	//----- nvinfo : EIATTR_SW_WAR
	.align		4
.L_19:
        /*005c*/ 	.byte	0x04, 0x36
        /*005e*/ 	.short	(.L_21 - .L_20)
.L_20:
        /*0060*/ 	.word	0x00000008
.L_21:


//--------------------- .nv.callgraph             --------------------------
	.section	.nv.callgraph,"",@"SHT_CUDA_CALLGRAPH"
	.align	4
	.sectionentsize	8
	.align		4
        /*0000*/ 	.word	0x00000000
	.align		4
        /*0004*/ 	.word	0xffffffff
	.align		4
        /*0008*/ 	.word	0x00000000
	.align		4
        /*000c*/ 	.word	0xfffffffe
	.align		4
        /*0010*/ 	.word	0x00000000
	.align		4
        /*0014*/ 	.word	0xfffffffd
	.align		4
        /*0018*/ 	.word	0x00000000
	.align		4
        /*001c*/ 	.word	0xfffffffc


//--------------------- .text.triton_poi_fused__to_copy_add_arange_clamp_mul_sub_7 --------------------------
	.section	.text.triton_poi_fused__to_copy_add_arange_clamp_mul_sub_7,"ax",@progbits
	.align	128
        .global         triton_poi_fused__to_copy_add_arange_clamp_mul_sub_7
        .type           triton_poi_fused__to_copy_add_arange_clamp_mul_sub_7,@function
        .size           triton_poi_fused__to_copy_add_arange_clamp_mul_sub_7,(.L_x_1 - triton_poi_fused__to_copy_add_arange_clamp_mul_sub_7)
        .other          triton_poi_fused__to_copy_add_arange_clamp_mul_sub_7,@"STO_CUDA_ENTRY STV_DEFAULT"
triton_poi_fused__to_copy_add_arange_clamp_mul_sub_7:
.text.triton_poi_fused__to_copy_add_arange_clamp_mul_sub_7:
[----:B------:R-:W0:Y:S02]  /*0000*/  LDC R1, c[0x0][0x28] ;  /* 0x00000a00ff017b82 */ /* 0x000e240000000800 */
[----:B------:R-:W1:Y:S01]  /*0010*/  S2R R6, SR_TID.X ;  /* 0x0000000000067919 */ /* 0x000e620000002100 */
[----:B------:R-:W-:Y:S01]  /*0020*/  IMAD.MOV.U32 R3, RZ, RZ, 0x3f000000 ;  /* 0x3f000000ff037424 */ /* 0x000fe200078e00ff */
[----:B------:R-:W2:Y:S01]  /*0030*/  S2R R5, SR_CTAID.X ;  /* 0x0000000000057919 */ /* 0x000ea20000002500 */
[C---:B-1----:R-:W-:Y:S02]  /*0040*/  LOP3.LUT R0, R6.reuse, 0x7, RZ, 0xc0, !PT ;  /* 0x0000000706007812 */ /* 0x042fe400078ec0ff */
[----:B------:R-:W-:-:S03]  /*0050*/  LOP3.LUT P0, RZ, R6, 0x18, RZ, 0xc0, !PT ;  /* 0x0000001806ff7812 */ /* 0x000fc6000780c0ff */
[----:B--2---:R-:W-:-:S05]  /*0060*/  IMAD R5, R5, 0x8, R0 ;  /* 0x0000000805057824 */ /* 0x004fca00078e0200 */
[----:B------:R-:W-:Y:S02]  /*0070*/  I2FP.F32.S32 R0, R5 ;  /* 0x0000000500007245 */ /* 0x000fe40000201400 */
[----:B------:R-:W-:-:S03]  /*0080*/  ISETP.LT.AND P0, PT, R5, 0x8, !P0 ;  /* 0x000000080500780c */ /* 0x000fc60004701270 */
[----:B------:R-:W-:-:S04]  /*0090*/  FADD R0, R0, 0.5 ;  /* 0x3f00000000007421 */ /* 0x000fc80000000000 */
[----:B------:R-:W-:Y:S02]  /*00a0*/  FFMA R0, R0, R3, -0.5 ;  /* 0xbf00000000007423 */ /* 0x000fe40000000003 */
[----:B------:R-:W1:Y:S03]  /*00b0*/  LDC.64 R2, c[0x0][0x210] ;  /* 0x00008400ff027b82 */ /* 0x000e660000000a00 */
[----:B------:R-:W-:-:S04]  /*00c0*/  FMNMX R0, RZ, R0, !PT ;  /* 0x00000000ff007209 */ /* 0x000fc80007800000 */
[----:B------:R-:W2:Y:S02]  /*00d0*/  F2I.TRUNC.NTZ R4, R0 ;  /* 0x0000000000047305 */ /* 0x000ea4000020f100 */
[----:B--2---:R-:W-:Y:S01]  /*00e0*/  I2FP.F32.S32 R7, R4 ;  /* 0x0000000400077245 */ /* 0x004fe20000201400 */
[----:B-1----:R-:W-:-:S04]  /*00f0*/  IMAD.WIDE R2, R5, 0x4, R2 ;  /* 0x0000000405027825 */ /* 0x002fc800078e0202 */
[----:B------:R-:W-:Y:S01]  /*0100*/  FADD.SAT R7, R0, -R7 ;  /* 0x8000000700077221 */ /* 0x000fe20000002000 */
[----:B------:R-:W-:Y:S06]  /*0110*/  @!P0 EXIT ;  /* 0x000000000000894d */ /* 0x000fec0003800000 */
[----:B------:R-:W-:Y:S02]  /*0120*/  ULDC.64 UR4, c[0x0][0x208] ;  /* 0x0000820000047ab9 */ /* 0x000fe40000000a00 */
[----:B------:R-:W-:Y:S01]  /*0130*/  STG.E desc[UR4][R2.64], R7 ;  /* 0x0000000702007986 */ /* 0x000fe2000c101904 */
[----:B------:R-:W-:Y:S05]  /*0140*/  EXIT ;  /* 0x000000000000794d */ /* 0x000fea0003800000 */
.L_x_0:
[----:B------:R-:W-:-:S00]  /*0150*/  BRA `(.L_x_0) ;  /* 0xfffffffc00fc7947 */ /* 0x000fc0000383ffff */
[----:B------:R-:W-:-:S00]  /*0160*/  NOP ;  /* 0x0000000000007918 */ /* 0x000fc00000000000 */
        /* <DEDUP_REMOVED lines=9> */
.L_x_1:


//--------------------- .nv.constant0.triton_poi_fused__to_copy_add_arange_clamp_mul_sub_7 --------------------------
	.section	.nv.constant0.triton_poi_fused__to_copy_add_arange_clamp_mul_sub_7,"a",@progbits
	.sectionflags	@""
	.align	4
.nv.constant0.triton_poi_fused__to_copy_add_arange_clamp_mul_sub_7:
	.zero		540
